	.headerflags	@"EF_CUDA_TEXMODE_UNIFIED EF_CUDA_64BIT_ADDRESS EF_CUDA_ACCELERATORS EF_CUDA_SM90 EF_CUDA_VIRTUAL_SM(EF_CUDA_SM90)"
	.elftype	@"ET_EXEC"


//--------------------- .nv.info                  --------------------------
	.section	.nv.info,"",@"SHT_CUDA_INFO"
	.align	4


	//----- nvinfo : EIATTR_REGCOUNT
	.align		4
        /*0000*/ 	.byte	0x04, 0x2f
        /*0002*/ 	.short	(.L_1 - .L_0)
	.align		4
.L_0:
        /*0004*/ 	.word	index@(triton_poi_fused_convolution_leaky_relu_59)
        /*0008*/ 	.word	0x0000000e


	//----- nvinfo : EIATTR_MIN_STACK_SIZE
	.align		4
.L_1:
        /*000c*/ 	.byte	0x04, 0x12
        /*000e*/ 	.short	(.L_3 - .L_2)
	.align		4
.L_2:
        /*0010*/ 	.word	index@(triton_poi_fused_convolution_leaky_relu_59)
        /*0014*/ 	.word	0x00000000


	//----- nvinfo : EIATTR_FRAME_SIZE
	.align		4
.L_3:
        /*0018*/ 	.byte	0x04, 0x11
        /*001a*/ 	.short	(.L_5 - .L_4)
	.align		4
.L_4:
        /*001c*/ 	.word	index@(triton_poi_fused_convolution_leaky_relu_59)
        /*0020*/ 	.word	0x00000000


	//----- nvinfo : EIATTR_MIN_STACK_SIZE
	.align		4
.L_5:
        /*0024*/ 	.byte	0x04, 0x12
        /*0026*/ 	.short	(.L_7 - .L_6)
	.align		4
.L_6:
        /*0028*/ 	.word	index@(triton_poi_fused_convolution_leaky_relu_59)
        /*002c*/ 	.word	0x00000000
.L_7:


//--------------------- .nv.info.triton_poi_fused_convolution_leaky_relu_59 --------------------------
	.section	.nv.info.triton_poi_fused_convolution_leaky_relu_59,"",@"SHT_CUDA_INFO"
	.sectionflags	@""
	.align	4


	//----- nvinfo : EIATTR_CUDA_API_VERSION
	.align		4
        /*0000*/ 	.byte	0x04, 0x37
        /*0002*/ 	.short	(.L_9 - .L_8)
.L_8:
        /*0004*/ 	.word	0x0000007c


	//----- nvinfo : EIATTR_KPARAM_INFO
	.align		4
.L_9:
        /*0008*/ 	.byte	0x04, 0x17
        /*000a*/ 	.short	(.L_11 - .L_10)
.L_10:
        /*000c*/ 	.word	0x00000000
        /*0010*/ 	.short	0x0003
        /*0012*/ 	.short	0x0018
        /*0014*/ 	.byte	0x00, 0xf0, 0x11, 0x00


	//----- nvinfo : EIATTR_KPARAM_INFO
	.align		4
.L_11:
        /*0018*/ 	.byte	0x04, 0x17
        /*001a*/ 	.short	(.L_13 - .L_12)
.L_12:
        /*001c*/ 	.word	0x00000000
        /*0020*/ 	.short	0x0002
        /*0022*/ 	.short	0x0010
        /*0024*/ 	.byte	0x00, 0xf4, 0x21, 0x00


	//----- nvinfo : EIATTR_KPARAM_INFO
	.align		4
.L_13:
        /*0028*/ 	.byte	0x04, 0x17
        /*002a*/ 	.short	(.L_15 - .L_14)
.L_14:
        /*002c*/ 	.word	0x00000000
        /*0030*/ 	.short	0x0001
        /*0032*/ 	.short	0x0008
        /*0034*/ 	.byte	0x00, 0xf4, 0x21, 0x00


	//----- nvinfo : EIATTR_KPARAM_INFO
	.align		4
.L_15:
        /*0038*/ 	.byte	0x04, 0x17
        /*003a*/ 	.short	(.L_17 - .L_16)
.L_16:
        /*003c*/ 	.word	0x00000000
        /*0040*/ 	.short	0x0000
        /*0042*/ 	.short	0x0000
        /*0044*/ 	.byte	0x00, 0xf4, 0x21, 0x00


	//----- nvinfo : EIATTR_SPARSE_MMA_MASK
	.align		4
.L_17:
        /*0048*/ 	.byte	0x03, 0x50
        /*004a*/ 	.short	0x0000


	//----- nvinfo : EIATTR_MAXREG_COUNT
	.align		4
        /*004c*/ 	.byte	0x03, 0x1b
        /*004e*/ 	.short	0x00ff


	//----- nvinfo : EIATTR_EXIT_INSTR_OFFSETS
	.align		4
        /*0050*/ 	.byte	0x04, 0x1c
        /*0052*/ 	.short	(.L_19 - .L_18)


	//   ....[0]....
.L_18:
        /*0054*/ 	.word	0x000001c0


	//   ....[1]....
        /*0058*/ 	.word	0x000001e0


	//----- nvinfo : EIATTR_REQNTID
	.align		4
.L_19:
        /*005c*/ 	.byte	0x04, 0x10
        /*005e*/ 	.short	(.L_21 - .L_20)
.L_20:
        /*0060*/ 	.word	0x00000080
        /*0064*/ 	.word	0x00000001
        /*0068*/ 	.word	0x00000001


	//----- nvinfo : EIATTR_CBANK_PARAM_SIZE
	.align		4
.L_21:
        /*006c*/ 	.byte	0x03, 0x19
        /*006e*/ 	.short	0x001c


	//----- nvinfo : EIATTR_PARAM_CBANK
	.align		4
        /*0070*/ 	.byte	0x04, 0x0a
        /*0072*/ 	.short	(.L_23 - .L_22)
	.align		4
.L_22:
        /*0074*/ 	.word	index@(.nv.constant0.triton_poi_fused_convolution_leaky_relu_59)
        /*0078*/ 	.short	0x0210
        /*007a*/ 	.short	0x001c


	//----- nvinfo : EIATTR_SW_WAR
	.align		4
.L_23:
        /*007c*/ 	.byte	0x04, 0x36
        /*007e*/ 	.short	(.L_25 - .L_24)
.L_24:
        /*0080*/ 	.word	0x00000008
.L_25:


//--------------------- .nv.callgraph             --------------------------
	.section	.nv.callgraph,"",@"SHT_CUDA_CALLGRAPH"
	.align	4
	.sectionentsize	8
	.align		4
        /*0000*/ 	.word	0x00000000
	.align		4
        /*0004*/ 	.word	0xffffffff
	.align		4
        /*0008*/ 	.word	0x00000000
	.align		4
        /*000c*/ 	.word	0xfffffffe
	.align		4
        /*0010*/ 	.word	0x00000000
	.align		4
        /*0014*/ 	.word	0xfffffffd
	.align		4
        /*0018*/ 	.word	0x00000000
	.align		4
        /*001c*/ 	.word	0xfffffffc


//--------------------- .text.triton_poi_fused_convolution_leaky_relu_59 --------------------------
	.section	.text.triton_poi_fused_convolution_leaky_relu_59,"ax",@progbits
	.align	128
        .global         triton_poi_fused_convolution_leaky_relu_59
        .type           triton_poi_fused_convolution_leaky_relu_59,@function
        .size           triton_poi_fused_convolution_leaky_relu_59,(.L_x_1 - triton_poi_fused_convolution_leaky_relu_59)
        .other          triton_poi_fused_convolution_leaky_relu_59,@"STO_CUDA_ENTRY STV_DEFAULT"
triton_poi_fused_convolution_leaky_relu_59:
.text.triton_poi_fused_convolution_leaky_relu_59:
[----:B------:R-:W0:Y:S02]  /*0000*/  LDC R1, c[0x0][0x28] ;  /* 0x00000a00ff017b82 */ /* 0x000e240000000800 */
[----:B------:R-:W1:Y:S01]  /*0010*/  S2R R0, SR_TID.X ;  /* 0x0000000000007919 */ /* 0x000e620000002100 */
[----:B------:R-:W2:Y:S01]  /*0020*/  LDC.64 R4, c[0x0][0x218] ;  /* 0x00008600ff047b82 */ /* 0x000ea20000000a00 */
[----:B------:R-:W-:Y:S01]  /*0030*/  ULDC.64 UR4, c[0x0][0x208] ;  /* 0x0000820000047ab9 */ /* 0x000fe20000000a00 */
[----:B------:R-:W-:Y:S01]  /*0040*/  ULDC.64 UR6, c[0x0][0x220] ;  /* 0x0000880000067ab9 */ /* 0x000fe20000000a00 */
[----:B------:R-:W3:Y:S05]  /*0050*/  S2R R7, SR_CTAID.X ;  /* 0x0000000000077919 */ /* 0x000eea0000002500 */
[----:B------:R-:W4:Y:S01]  /*0060*/  LDC.64 R2, c[0x0][0x210] ;  /* 0x00008400ff027b82 */ /* 0x000f220000000a00 */
[----:B-1----:R-:W-:-:S02]  /*0070*/  LOP3.LUT R0, R0, 0x7f, RZ, 0xc0, !PT ;  /* 0x0000007f00007812 */ /* 0x002fc400078ec0ff */
[----:B---3--:R-:W-:-:S03]  /*0080*/  SHF.R.S32.HI R6, RZ, 0x18, R7 ;  /* 0x00000018ff067819 */ /* 0x008fc60000011407 */
[----:B------:R-:W-:Y:S01]  /*0090*/  IMAD R7, R7, 0x80, R0 ;  /* 0x0000008007077824 */ /* 0x000fe200078e0200 */
[----:B------:R-:W-:-:S03]  /*00a0*/  SGXT R0, R6, 0x1 ;  /* 0x000000010600781a */ /* 0x000fc60000000200 */
[C---:B----4-:R-:W-:Y:S01]  /*00b0*/  IMAD.WIDE R2, R7.reuse, 0x4, R2 ;  /* 0x0000000407027825 */ /* 0x050fe200078e0202 */
[----:B------:R-:W-:Y:S02]  /*00c0*/  ISETP.GE.AND P1, PT, R7, 0x800, PT ;  /* 0x000008000700780c */ /* 0x000fe40003f26270 */
[----:B------:R-:W-:-:S04]  /*00d0*/  LEA.HI R0, R0, R7, RZ, 0x9 ;  /* 0x0000000700007211 */ /* 0x000fc800078f48ff */
[----:B------:R-:W-:-:S05]  /*00e0*/  LOP3.LUT R0, R0, 0xfffffe00, RZ, 0xc0, !PT ;  /* 0xfffffe0000007812 */ /* 0x000fca00078ec0ff */
[----:B------:R-:W-:Y:S02]  /*00f0*/  IMAD.IADD R9, R7, 0x1, -R0 ;  /* 0x0000000107097824 */ /* 0x000fe400078e0a00 */
[----:B------:R-:W-:Y:S02]  /*0100*/  IMAD.MOV.U32 R0, RZ, RZ, RZ ;  /* 0x000000ffff007224 */ /* 0x000fe400078e00ff */
[----:B--2---:R-:W-:-:S04]  /*0110*/  IMAD.WIDE R4, R9, 0x4, R4 ;  /* 0x0000000409047825 */ /* 0x004fc800078e0204 */
[----:B------:R-:W-:Y:S01]  /*0120*/  IMAD.MOV.U32 R9, RZ, RZ, RZ ;  /* 0x000000ffff097224 */ /* 0x000fe200078e00ff */
[----:B------:R-:W2:Y:S05]  /*0130*/  @!P1 LDG.E R0, desc[UR4][R2.64] ;  /* 0x0000000402009981 */ /* 0x000eaa000c1e1900 */
[----:B------:R-:W2:Y:S01]  /*0140*/  @!P1 LDG.E.EL R9, desc[UR4][R4.64] ;  /* 0x0000000404099981 */ /* 0x000ea2000c2e1900 */
[----:B------:R-:W-:-:S04]  /*0150*/  IADD3 R6, P2, R7, UR6, RZ ;  /* 0x0000000607067c10 */ /* 0x000fc8000ff5e0ff */
[----:B------:R-:W-:Y:S02]  /*0160*/  LEA.HI.X.SX32 R7, R7, UR7, 0x1, P2 ;  /* 0x0000000707077c11 */ /* 0x000fe400090f0eff */
[----:B--2---:R-:W-:Y:S01]  /*0170*/  FSETP.GT.AND P0, PT, R0, -R9, PT ;  /* 0x800000090000720b */ /* 0x004fe20003f04000 */
[----:B------:R-:W-:-:S03]  /*0180*/  FADD R9, R9, R0 ;  /* 0x0000000009097221 */ /* 0x000fc60000000000 */
[----:B------:R-:W-:-:S05]  /*0190*/  SEL R11, RZ, 0x1, !P0 ;  /* 0x00000001ff0b7807 */ /* 0x000fca0004000000 */
[----:B------:R1:W-:Y:S04]  /*01a0*/  @!P1 STG.E.U8 desc[UR4][R6.64], R11 ;  /* 0x0000000b06009986 */ /* 0x0003e8000c101104 */
[----:B------:R-:W-:Y:S01]  /*01b0*/  @!P0 FMUL R9, R9, 0.0099999997764825820923 ;  /* 0x3c23d70a09098820 */ /* 0x000fe20000400000 */
[----:B------:R-:W-:Y:S06]  /*01c0*/  @P1 EXIT ;  /* 0x000000000000194d */ /* 0x000fec0003800000 */
[----:B------:R-:W-:Y:S01]  /*01d0*/  STG.E desc[UR4][R2.64], R9 ;  /* 0x0000000902007986 */ /* 0x000fe2000c101904 */
[----:B------:R-:W-:Y:S05]  /*01e0*/  EXIT ;  /* 0x000000000000794d */ /* 0x000fea0003800000 */
.L_x_0:
[----:B------:R-:W-:-:S00]  /*01f0*/  BRA `(.L_x_0) ;  /* 0xfffffffc00fc7947 */ /* 0x000fc0000383ffff */
[----:B------:R-:W-:-:S00]  /*0200*/  NOP ;  /* 0x0000000000007918 */ /* 0x000fc00000000000 */
[----:B------:R-:W-:-:S00]  /*0210*/  NOP ;  /* 0x0000000000007918 */ /* 0x000fc00000000000 */
[----:B------:R-:W-:-:S00]  /*0220*/  NOP ;  /* 0x0000000000007918 */ /* 0x000fc00000000000 */
[----:B------:R-:W-:-:S00]  /*0230*/  NOP ;  /* 0x0000000000007918 */ /* 0x000fc00000000000 */
[----:B------:R-:W-:-:S00]  /*0240*/  NOP ;  /* 0x0000000000007918 */ /* 0x000fc00000000000 */
[----:B------:R-:W-:-:S00]  /*0250*/  NOP ;  /* 0x0000000000007918 */ /* 0x000fc00000000000 */
[----:B------:R-:W-:-:S00]  /*0260*/  NOP ;  /* 0x0000000000007918 */ /* 0x000fc00000000000 */
[----:B------:R-:W-:-:S00]  /*0270*/  NOP ;  /* 0x0000000000007918 */ /* 0x000fc00000000000 */
.L_x_1:


//--------------------- .nv.constant0.triton_poi_fused_convolution_leaky_relu_59 --------------------------
	.section	.nv.constant0.triton_poi_fused_convolution_leaky_relu_59,"a",@progbits
	.sectionflags	@""
	.align	4
.nv.constant0.triton_poi_fused_convolution_leaky_relu_59:
	.zero		556
